	.headerflags	@"EF_CUDA_TEXMODE_UNIFIED EF_CUDA_64BIT_ADDRESS EF_CUDA_ACCELERATORS EF_CUDA_SM90 EF_CUDA_VIRTUAL_SM(EF_CUDA_SM90)"
	.elftype	@"ET_EXEC"


//--------------------- .nv.info                  --------------------------
	.section	.nv.info,"",@"SHT_CUDA_INFO"
	.align	4


	//----- nvinfo : EIATTR_REGCOUNT
	.align		4
        /*0000*/ 	.byte	0x04, 0x2f
        /*0002*/ 	.short	(.L_1 - .L_0)
	.align		4
.L_0:
        /*0004*/ 	.word	index@(triton_poi_fused_clone_6)
        /*0008*/ 	.word	0x0000000e


	//----- nvinfo : EIATTR_MIN_STACK_SIZE
	.align		4
.L_1:
        /*000c*/ 	.byte	0x04, 0x12
        /*000e*/ 	.short	(.L_3 - .L_2)
	.align		4
.L_2:
        /*0010*/ 	.word	index@(triton_poi_fused_clone_6)
        /*0014*/ 	.word	0x00000000


	//----- nvinfo : EIATTR_FRAME_SIZE
	.align		4
.L_3:
        /*0018*/ 	.byte	0x04, 0x11
        /*001a*/ 	.short	(.L_5 - .L_4)
	.align		4
.L_4:
        /*001c*/ 	.word	index@(triton_poi_fused_clone_6)
        /*0020*/ 	.word	0x00000000


	//----- nvinfo : EIATTR_MIN_STACK_SIZE
	.align		4
.L_5:
        /*0024*/ 	.byte	0x04, 0x12
        /*0026*/ 	.short	(.L_7 - .L_6)
	.align		4
.L_6:
        /*0028*/ 	.word	index@(triton_poi_fused_clone_6)
        /*002c*/ 	.word	0x00000000
.L_7:


//--------------------- .nv.info.triton_poi_fused_clone_6 --------------------------
	.section	.nv.info.triton_poi_fused_clone_6,"",@"SHT_CUDA_INFO"
	.sectionflags	@""
	.align	4


	//----- nvinfo : EIATTR_CUDA_API_VERSION
	.align		4
        /*0000*/ 	.byte	0x04, 0x37
        /*0002*/ 	.short	(.L_9 - .L_8)
.L_8:
        /*0004*/ 	.word	0x0000007c


	//----- nvinfo : EIATTR_KPARAM_INFO
	.align		4
.L_9:
        /*0008*/ 	.byte	0x04, 0x17
        /*000a*/ 	.short	(.L_11 - .L_10)
.L_10:
        /*000c*/ 	.word	0x00000000
        /*0010*/ 	.short	0x0003
        /*0012*/ 	.short	0x0014
        /*0014*/ 	.byte	0x00, 0xf0, 0x11, 0x00


	//----- nvinfo : EIATTR_KPARAM_INFO
	.align		4
.L_11:
        /*0018*/ 	.byte	0x04, 0x17
        /*001a*/ 	.short	(.L_13 - .L_12)
.L_12:
        /*001c*/ 	.word	0x00000000
        /*0020*/ 	.short	0x0002
        /*0022*/ 	.short	0x0010
        /*0024*/ 	.byte	0x00, 0xf0, 0x11, 0x00


	//----- nvinfo : EIATTR_KPARAM_INFO
	.align		4
.L_13:
        /*0028*/ 	.byte	0x04, 0x17
        /*002a*/ 	.short	(.L_15 - .L_14)
.L_14:
        /*002c*/ 	.word	0x00000000
        /*0030*/ 	.short	0x0001
        /*0032*/ 	.short	0x0008
        /*0034*/ 	.byte	0x00, 0xf4, 0x21, 0x00


	//----- nvinfo : EIATTR_KPARAM_INFO
	.align		4
.L_15:
        /*0038*/ 	.byte	0x04, 0x17
        /*003a*/ 	.short	(.L_17 - .L_16)
.L_16:
        /*003c*/ 	.word	0x00000000
        /*0040*/ 	.short	0x0000
        /*0042*/ 	.short	0x0000
        /*0044*/ 	.byte	0x00, 0xf4, 0x21, 0x00


	//----- nvinfo : EIATTR_SPARSE_MMA_MASK
	.align		4
.L_17:
        /*0048*/ 	.byte	0x03, 0x50
        /*004a*/ 	.short	0x0000


	//----- nvinfo : EIATTR_MAXREG_COUNT
	.align		4
        /*004c*/ 	.byte	0x03, 0x1b
        /*004e*/ 	.short	0x00ff


	//----- nvinfo : EIATTR_EXIT_INSTR_OFFSETS
	.align		4
        /*0050*/ 	.byte	0x04, 0x1c
        /*0052*/ 	.short	(.L_19 - .L_18)


	//   ....[0]....
.L_18:
        /*0054*/ 	.word	0x000002d0


	//   ....[1]....
        /*0058*/ 	.word	0x00000330


	//----- nvinfo : EIATTR_REQNTID
	.align		4
.L_19:
        /*005c*/ 	.byte	0x04, 0x10
        /*005e*/ 	.short	(.L_21 - .L_20)
.L_20:
        /*0060*/ 	.word	0x00000080
        /*0064*/ 	.word	0x00000001
        /*0068*/ 	.word	0x00000001


	//----- nvinfo : EIATTR_CBANK_PARAM_SIZE
	.align		4
.L_21:
        /*006c*/ 	.byte	0x03, 0x19
        /*006e*/ 	.short	0x0018


	//----- nvinfo : EIATTR_PARAM_CBANK
	.align		4
        /*0070*/ 	.byte	0x04, 0x0a
        /*0072*/ 	.short	(.L_23 - .L_22)
	.align		4
.L_22:
        /*0074*/ 	.word	index@(.nv.constant0.triton_poi_fused_clone_6)
        /*0078*/ 	.short	0x0210
        /*007a*/ 	.short	0x0018


	//----- nvinfo : EIATTR_SW_WAR
	.align		4
.L_23:
        /*007c*/ 	.byte	0x04, 0x36
        /*007e*/ 	.short	(.L_25 - .L_24)
.L_24:
        /*0080*/ 	.word	0x00000008
.L_25:


//--------------------- .nv.callgraph             --------------------------
	.section	.nv.callgraph,"",@"SHT_CUDA_CALLGRAPH"
	.align	4
	.sectionentsize	8
	.align		4
        /*0000*/ 	.word	0x00000000
	.align		4
        /*0004*/ 	.word	0xffffffff
	.align		4
        /*0008*/ 	.word	0x00000000
	.align		4
        /*000c*/ 	.word	0xfffffffe
	.align		4
        /*0010*/ 	.word	0x00000000
	.align		4
        /*0014*/ 	.word	0xfffffffd
	.align		4
        /*0018*/ 	.word	0x00000000
	.align		4
        /*001c*/ 	.word	0xfffffffc


//--------------------- .text.triton_poi_fused_clone_6 --------------------------
	.section	.text.triton_poi_fused_clone_6,"ax",@progbits
	.sectionflags	@"SHF_BARRIERS=1"
	.align	128
        .global         triton_poi_fused_clone_6
        .type           triton_poi_fused_clone_6,@function
        .size           triton_poi_fused_clone_6,(.L_x_1 - triton_poi_fused_clone_6)
        .other          triton_poi_fused_clone_6,@"STO_CUDA_ENTRY STV_DEFAULT"
triton_poi_fused_clone_6:
.text.triton_poi_fused_clone_6:
[----:B------:R-:W0:Y:S02]  /*0000*/  LDC R1, c[0x0][0x28] ;  /* 0x00000a00ff017b82 */ /* 0x000e240000000800 */
[----:B------:R-:W1:Y:S01]  /*0010*/  S2R R5, SR_CTAID.Y ;  /* 0x0000000000057919 */ /* 0x000e620000002600 */
[----:B------:R-:W-:Y:S01]  /*0020*/  ULDC.64 UR6, c[0x0][0x208] ;  /* 0x0000820000067ab9 */ /* 0x000fe20000000a00 */
[----:B------:R-:W2:Y:S01]  /*0030*/  S2R R0, SR_TID.X ;  /* 0x0000000000007919 */ /* 0x000ea20000002100 */
[----:B------:R-:W3:Y:S01]  /*0040*/  S2R R7, SR_CTAID.X ;  /* 0x0000000000077919 */ /* 0x000ee20000002500 */
[----:B-1----:R-:W-:Y:S01]  /*0050*/  IMAD.SHL.U32 R5, R5, 0x20, RZ ;  /* 0x0000002005057824 */ /* 0x002fe200078e00ff */
[----:B--2---:R-:W-:-:S04]  /*0060*/  SHF.R.U32.HI R6, RZ, 0x5, R0 ;  /* 0x00000005ff067819 */ /* 0x004fc80000011600 */
[----:B------:R-:W-:Y:S01]  /*0070*/  LOP3.LUT R4, R5, 0x1f, R0, 0xf8, !PT ;  /* 0x0000001f05047812 */ /* 0x000fe200078ef800 */
[----:B---3--:R-:W-:Y:S01]  /*0080*/  IMAD.SHL.U32 R7, R7, 0x4, RZ ;  /* 0x0000000407077824 */ /* 0x008fe200078e00ff */
[----:B------:R-:W-:Y:S02]  /*0090*/  SGXT.U32 R6, R6, 0x2 ;  /* 0x000000020606781a */ /* 0x000fe40000000000 */
[----:B------:R-:W-:Y:S02]  /*00a0*/  SHF.R.S32.HI R3, RZ, 0x1f, R4 ;  /* 0x0000001fff037819 */ /* 0x000fe40000011404 */
[----:B------:R-:W-:Y:S02]  /*00b0*/  LOP3.LUT R8, R7, R6, RZ, 0xfc, !PT ;  /* 0x0000000607087212 */ /* 0x000fe400078efcff */
[----:B------:R-:W-:Y:S02]  /*00c0*/  LEA.HI R9, R3, R4, RZ, 0x2 ;  /* 0x0000000403097211 */ /* 0x000fe400078f10ff */
[----:B------:R-:W1:Y:S01]  /*00d0*/  LDC.64 R2, c[0x0][0x210] ;  /* 0x00008400ff027b82 */ /* 0x000e620000000a00 */
[----:B------:R-:W-:-:S02]  /*00e0*/  ISETP.GE.AND P0, PT, R8, 0x4, PT ;  /* 0x000000040800780c */ /* 0x000fc40003f06270 */
[----:B------:R-:W-:Y:S02]  /*00f0*/  LOP3.LUT R11, R9, 0xfffffffc, RZ, 0xc0, !PT ;  /* 0xfffffffc090b7812 */ /* 0x000fe400078ec0ff */
[----:B------:R-:W-:Y:S02]  /*0100*/  SHF.R.S32.HI R9, RZ, 0x2, R9 ;  /* 0x00000002ff097819 */ /* 0x000fe40000011409 */
[C---:B------:R-:W-:Y:S01]  /*0110*/  ISETP.LT.AND P0, PT, R4.reuse, 0x40, !P0 ;  /* 0x000000400400780c */ /* 0x040fe20004701270 */
[----:B------:R-:W-:-:S04]  /*0120*/  IMAD.IADD R11, R4, 0x1, -R11 ;  /* 0x00000001040b7824 */ /* 0x000fc800078e0a0b */
[----:B------:R-:W-:-:S04]  /*0130*/  IMAD R11, R8, 0xc, R11 ;  /* 0x0000000c080b7824 */ /* 0x000fc800078e020b */
[----:B------:R-:W-:-:S04]  /*0140*/  VIADD R8, R11, 0x8 ;  /* 0x000000080b087836 */ /* 0x000fc80000000000 */
[----:B------:R-:W-:Y:S02]  /*0150*/  IMAD R9, R9, 0x30, R8 ;  /* 0x0000003009097824 */ /* 0x000fe400078e0208 */
[----:B------:R-:W-:Y:S02]  /*0160*/  IMAD.MOV.U32 R8, RZ, RZ, RZ ;  /* 0x000000ffff087224 */ /* 0x000fe400078e00ff */
[----:B-1----:R-:W-:-:S05]  /*0170*/  IMAD.WIDE R2, R9, 0x4, R2 ;  /* 0x0000000409027825 */ /* 0x002fca00078e0202 */
[----:B------:R1:W2:Y:S01]  /*0180*/  @P0 LDG.E.EL R8, desc[UR6][R2.64] ;  /* 0x0000000602080981 */ /* 0x0002a2000c2e1900 */
[----:B------:R-:W3:Y:S01]  /*0190*/  S2UR UR5, SR_CgaCtaId ;  /* 0x00000000000579c3 */ /* 0x000ee20000008800 */
[----:B------:R-:W-:Y:S01]  /*01a0*/  IMAD.SHL.U32 R9, R0, 0x4, RZ ;  /* 0x0000000400097824 */ /* 0x000fe200078e00ff */
[----:B------:R-:W-:Y:S01]  /*01b0*/  UMOV UR4, 0x400 ;  /* 0x0000040000047882 */ /* 0x000fe20000000000 */
[----:B------:R-:W-:-:S03]  /*01c0*/  SHF.R.U32.HI R4, RZ, 0x2, R0 ;  /* 0x00000002ff047819 */ /* 0x000fc60000011600 */
[----:B------:R-:W-:Y:S02]  /*01d0*/  LOP3.LUT R10, R6, 0x7c, R9, 0xf8, !PT ;  /* 0x0000007c060a7812 */ /* 0x000fe400078ef809 */
[----:B------:R-:W-:Y:S02]  /*01e0*/  SHF.R.U32.HI R9, RZ, 0x2, R9 ;  /* 0x00000002ff097819 */ /* 0x000fe40000011609 */
[----:B------:R-:W-:Y:S02]  /*01f0*/  LOP3.LUT R6, R7, 0x3, R0, 0xf8, !PT ;  /* 0x0000000307067812 */ /* 0x000fe400078ef800 */
[----:B------:R-:W-:Y:S02]  /*0200*/  SGXT.U32 R7, R9, 0x5 ;  /* 0x000000050907781a */ /* 0x000fe40000000000 */
[----:B------:R-:W-:Y:S02]  /*0210*/  SGXT.U32 R4, R4, 0x5 ;  /* 0x000000050404781a */ /* 0x000fe40000000000 */
[----:B------:R-:W-:Y:S01]  /*0220*/  ISETP.GE.AND P0, PT, R6, 0x4, PT ;  /* 0x000000040600780c */ /* 0x000fe20003f06270 */
[----:B------:R-:W-:Y:S01]  /*0230*/  IMAD.IADD R7, R10, 0x1, R7 ;  /* 0x000000010a077824 */ /* 0x000fe200078e0207 */
[----:B------:R-:W-:-:S02]  /*0240*/  LOP3.LUT R5, R5, R4, RZ, 0xfc, !PT ;  /* 0x0000000405057212 */ /* 0x000fc400078efcff */
[----:B-1----:R-:W-:Y:S02]  /*0250*/  LOP3.LUT R3, R0, 0x7f, RZ, 0xc0, !PT ;  /* 0x0000007f00037812 */ /* 0x002fe400078ec0ff */
[----:B------:R-:W-:Y:S01]  /*0260*/  ISETP.LT.AND P0, PT, R5, 0x40, !P0 ;  /* 0x000000400500780c */ /* 0x000fe20004701270 */
[----:B---3--:R-:W-:Y:S02]  /*0270*/  UPRMT UR4, UR5, 0x654, UR4 ;  /* 0x0000065405047896 */ /* 0x008fe40008000004 */
[----:B------:R-:W-:-:S04]  /*0280*/  IMAD.IADD R3, R4, 0x1, R3 ;  /* 0x0000000104037824 */ /* 0x000fc800078e0203 */
[----:B------:R-:W-:Y:S02]  /*0290*/  LEA R7, R7, UR4, 0x2 ;  /* 0x0000000407077c11 */ /* 0x000fe4000f8e10ff */
[----:B------:R-:W-:-:S03]  /*02a0*/  LEA R0, R3, UR4, 0x2 ;  /* 0x0000000403007c11 */ /* 0x000fc6000f8e10ff */
[----:B--2---:R1:W-:Y:S01]  /*02b0*/  STS [R7], R8 ;  /* 0x0000000807007388 */ /* 0x0043e20000000800 */
[----:B------:R-:W-:Y:S06]  /*02c0*/  BAR.SYNC.DEFER_BLOCKING 0x0 ;  /* 0x0000000000007b1d */ /* 0x000fec0000010000 */
[----:B-1----:R-:W-:Y:S05]  /*02d0*/  @!P0 EXIT ;  /* 0x000000000000894d */ /* 0x002fea0003800000 */
[----:B------:R-:W0:Y:S01]  /*02e0*/  LDS R7, [R0] ;  /* 0x0000000000077984 */ /* 0x000e220000000800 */
[----:B------:R-:W1:Y:S01]  /*02f0*/  LDC.64 R2, c[0x0][0x218] ;  /* 0x00008600ff027b82 */ /* 0x000e620000000a00 */
[----:B------:R-:W-:-:S04]  /*0300*/  IMAD R5, R5, 0x4, R6 ;  /* 0x0000000405057824 */ /* 0x000fc800078e0206 */
[----:B-1----:R-:W-:-:S05]  /*0310*/  IMAD.WIDE R2, R5, 0x4, R2 ;  /* 0x0000000405027825 */ /* 0x002fca00078e0202 */
[----:B0-----:R-:W-:Y:S01]  /*0320*/  STG.E desc[UR6][R2.64], R7 ;  /* 0x0000000702007986 */ /* 0x001fe2000c101906 */
[----:B------:R-:W-:Y:S05]  /*0330*/  EXIT ;  /* 0x000000000000794d */ /* 0x000fea0003800000 */
.L_x_0:
[----:B------:R-:W-:-:S00]  /*0340*/  BRA `(.L_x_0) ;  /* 0xfffffffc00fc7947 */ /* 0x000fc0000383ffff */
[----:B------:R-:W-:-:S00]  /*0350*/  NOP ;  /* 0x0000000000007918 */ /* 0x000fc00000000000 */
        /* <DEDUP_REMOVED lines=10> */
.L_x_1:


//--------------------- .nv.shared.triton_poi_fused_clone_6 --------------------------
	.section	.nv.shared.triton_poi_fused_clone_6,"aw",@nobits
	.sectionflags	@""
	.align	16
	.zero		1024


//--------------------- .nv.constant0.triton_poi_fused_clone_6 --------------------------
	.section	.nv.constant0.triton_poi_fused_clone_6,"a",@progbits
	.sectionflags	@""
	.align	4
.nv.constant0.triton_poi_fused_clone_6:
	.zero		552
